//
// Generated by NVIDIA NVVM Compiler
//
// Compiler Build ID: CL-36424714
// Cuda compilation tools, release 13.0, V13.0.88
// Based on NVVM 20.0.0
//

.version 9.0
.target sm_100
.address_size 64

	// .globl	_ZN3cub18CUB_300001_SM_10006detail11EmptyKernelIvEEvv
.global .align 1 .b8 _ZN34_INTERNAL_4df2eebb_4_k_cu_d1e5391a4cuda3std3__45__cpo5beginE[1];
.global .align 1 .b8 _ZN34_INTERNAL_4df2eebb_4_k_cu_d1e5391a4cuda3std3__45__cpo3endE[1];
.global .align 1 .b8 _ZN34_INTERNAL_4df2eebb_4_k_cu_d1e5391a4cuda3std3__45__cpo6cbeginE[1];
.global .align 1 .b8 _ZN34_INTERNAL_4df2eebb_4_k_cu_d1e5391a4cuda3std3__45__cpo4cendE[1];
.global .align 1 .b8 _ZN34_INTERNAL_4df2eebb_4_k_cu_d1e5391a4cuda3std3__45__cpo6rbeginE[1];
.global .align 1 .b8 _ZN34_INTERNAL_4df2eebb_4_k_cu_d1e5391a4cuda3std3__45__cpo4rendE[1];
.global .align 1 .b8 _ZN34_INTERNAL_4df2eebb_4_k_cu_d1e5391a4cuda3std3__45__cpo7crbeginE[1];
.global .align 1 .b8 _ZN34_INTERNAL_4df2eebb_4_k_cu_d1e5391a4cuda3std3__45__cpo5crendE[1];
.global .align 1 .b8 _ZN34_INTERNAL_4df2eebb_4_k_cu_d1e5391a4cuda3std3__436_GLOBAL__N__4df2eebb_4_k_cu_d1e5391a6ignoreE[1];
.global .align 1 .b8 _ZN34_INTERNAL_4df2eebb_4_k_cu_d1e5391a4cuda3std3__419piecewise_constructE[1];
.global .align 1 .b8 _ZN34_INTERNAL_4df2eebb_4_k_cu_d1e5391a4cuda3std3__48in_placeE[1];
.global .align 1 .b8 _ZN34_INTERNAL_4df2eebb_4_k_cu_d1e5391a4cuda3std3__420unreachable_sentinelE[1];
.global .align 1 .b8 _ZN34_INTERNAL_4df2eebb_4_k_cu_d1e5391a4cuda3std3__47nulloptE[1];
.global .align 1 .b8 _ZN34_INTERNAL_4df2eebb_4_k_cu_d1e5391a4cuda3std3__48unexpectE[1];
.global .align 1 .b8 _ZN34_INTERNAL_4df2eebb_4_k_cu_d1e5391a4cuda3std6ranges3__45__cpo4swapE[1];
.global .align 1 .b8 _ZN34_INTERNAL_4df2eebb_4_k_cu_d1e5391a4cuda3std6ranges3__45__cpo9iter_moveE[1];
.global .align 1 .b8 _ZN34_INTERNAL_4df2eebb_4_k_cu_d1e5391a4cuda3std6ranges3__45__cpo5beginE[1];
.global .align 1 .b8 _ZN34_INTERNAL_4df2eebb_4_k_cu_d1e5391a4cuda3std6ranges3__45__cpo3endE[1];
.global .align 1 .b8 _ZN34_INTERNAL_4df2eebb_4_k_cu_d1e5391a4cuda3std6ranges3__45__cpo6cbeginE[1];
.global .align 1 .b8 _ZN34_INTERNAL_4df2eebb_4_k_cu_d1e5391a4cuda3std6ranges3__45__cpo4cendE[1];
.global .align 1 .b8 _ZN34_INTERNAL_4df2eebb_4_k_cu_d1e5391a4cuda3std6ranges3__45__cpo7advanceE[1];
.global .align 1 .b8 _ZN34_INTERNAL_4df2eebb_4_k_cu_d1e5391a4cuda3std6ranges3__45__cpo9iter_swapE[1];
.global .align 1 .b8 _ZN34_INTERNAL_4df2eebb_4_k_cu_d1e5391a4cuda3std6ranges3__45__cpo4nextE[1];
.global .align 1 .b8 _ZN34_INTERNAL_4df2eebb_4_k_cu_d1e5391a4cuda3std6ranges3__45__cpo4prevE[1];
.global .align 1 .b8 _ZN34_INTERNAL_4df2eebb_4_k_cu_d1e5391a4cuda3std6ranges3__45__cpo4dataE[1];
.global .align 1 .b8 _ZN34_INTERNAL_4df2eebb_4_k_cu_d1e5391a4cuda3std6ranges3__45__cpo5cdataE[1];
.global .align 1 .b8 _ZN34_INTERNAL_4df2eebb_4_k_cu_d1e5391a4cuda3std6ranges3__45__cpo4sizeE[1];
.global .align 1 .b8 _ZN34_INTERNAL_4df2eebb_4_k_cu_d1e5391a4cuda3std6ranges3__45__cpo5ssizeE[1];
.global .align 1 .b8 _ZN34_INTERNAL_4df2eebb_4_k_cu_d1e5391a4cuda3std6ranges3__45__cpo8distanceE[1];
.global .align 1 .b8 _ZN34_INTERNAL_4df2eebb_4_k_cu_d1e5391a6thrust24THRUST_300001_SM_1000_NS8cuda_cub3parE[1];
.global .align 1 .b8 _ZN34_INTERNAL_4df2eebb_4_k_cu_d1e5391a6thrust24THRUST_300001_SM_1000_NS8cuda_cub10par_nosyncE[1];
.global .align 1 .b8 _ZN34_INTERNAL_4df2eebb_4_k_cu_d1e5391a6thrust24THRUST_300001_SM_1000_NS6system6detail10sequential3seqE[1];
.global .align 1 .b8 _ZN34_INTERNAL_4df2eebb_4_k_cu_d1e5391a6thrust24THRUST_300001_SM_1000_NS12placeholders2_1E[1];
.global .align 1 .b8 _ZN34_INTERNAL_4df2eebb_4_k_cu_d1e5391a6thrust24THRUST_300001_SM_1000_NS12placeholders2_2E[1];
.global .align 1 .b8 _ZN34_INTERNAL_4df2eebb_4_k_cu_d1e5391a6thrust24THRUST_300001_SM_1000_NS12placeholders2_3E[1];
.global .align 1 .b8 _ZN34_INTERNAL_4df2eebb_4_k_cu_d1e5391a6thrust24THRUST_300001_SM_1000_NS12placeholders2_4E[1];
.global .align 1 .b8 _ZN34_INTERNAL_4df2eebb_4_k_cu_d1e5391a6thrust24THRUST_300001_SM_1000_NS12placeholders2_5E[1];
.global .align 1 .b8 _ZN34_INTERNAL_4df2eebb_4_k_cu_d1e5391a6thrust24THRUST_300001_SM_1000_NS12placeholders2_6E[1];
.global .align 1 .b8 _ZN34_INTERNAL_4df2eebb_4_k_cu_d1e5391a6thrust24THRUST_300001_SM_1000_NS12placeholders2_7E[1];
.global .align 1 .b8 _ZN34_INTERNAL_4df2eebb_4_k_cu_d1e5391a6thrust24THRUST_300001_SM_1000_NS12placeholders2_8E[1];
.global .align 1 .b8 _ZN34_INTERNAL_4df2eebb_4_k_cu_d1e5391a6thrust24THRUST_300001_SM_1000_NS12placeholders2_9E[1];
.global .align 1 .b8 _ZN34_INTERNAL_4df2eebb_4_k_cu_d1e5391a6thrust24THRUST_300001_SM_1000_NS12placeholders3_10E[1];
.global .align 1 .b8 _ZN34_INTERNAL_4df2eebb_4_k_cu_d1e5391a6thrust24THRUST_300001_SM_1000_NS3seqE[1];

.visible .entry _ZN3cub18CUB_300001_SM_10006detail11EmptyKernelIvEEvv()
{


	ret;

}


// ===== COMPILED SASS (sm_100) =====

	.target	sm_100

	.elftype	@"ET_EXEC"


//--------------------- .note.nv.tkinfo           --------------------------
	.section	.note.nv.tkinfo,"",@"SHT_NOTE"
	.sectionflags	@"SHF_NOTE_NV_TKINFO"
	.tkinfo
        /*0018*/ 	.word	0x00000002
        /*0030*/ 	.string	""
        /*0030*/ 	.string	"ptxas"
        /*0030*/ 	.string	"Cuda compilation tools, release 13.0, V13.0.88"
        /*0030*/ 	.string	"Build cuda_13.0.r13.0/compiler.36424714_0"
        /*0030*/ 	.string	"-arch sm_100 -m 64 "



//--------------------- .note.nv.cuinfo           --------------------------
	.section	.note.nv.cuinfo,"",@"SHT_NOTE"
	.sectionflags	@"SHF_NOTE_NV_CUINFO"
        /*0018*/ 	.short	0x0002
        /*001a*/ 	.short	0x0064
        /*001c*/ 	.short	0x0082
	.zero		2


//--------------------- .nv.info                  --------------------------
	.section	.nv.info,"",@"SHT_CUDA_INFO"
	.align	4


	//----- nvinfo : EIATTR_REGCOUNT
	.align		4
        /*0000*/ 	.byte	0x04, 0x2f
        /*0002*/ 	.short	(.L_44 - .L_43)
	.align		4
.L_43:
        /*0004*/ 	.word	index@(_ZN3cub18CUB_300001_SM_10006detail11EmptyKernelIvEEvv)
        /*0008*/ 	.word	0x00000004


	//----- nvinfo : EIATTR_FRAME_SIZE
	.align		4
.L_44:
        /*000c*/ 	.byte	0x04, 0x11
        /*000e*/ 	.short	(.L_46 - .L_45)
	.align		4
.L_45:
        /*0010*/ 	.word	index@(_ZN3cub18CUB_300001_SM_10006detail11EmptyKernelIvEEvv)
        /*0014*/ 	.word	0x00000000


	//----- nvinfo : EIATTR_MIN_STACK_SIZE
	.align		4
.L_46:
        /*0018*/ 	.byte	0x04, 0x12
        /*001a*/ 	.short	(.L_48 - .L_47)
	.align		4
.L_47:
        /*001c*/ 	.word	index@(_ZN3cub18CUB_300001_SM_10006detail11EmptyKernelIvEEvv)
        /*0020*/ 	.word	0x00000000
.L_48:


//--------------------- .nv.compat                --------------------------
	.section	.nv.compat,"",@"SHT_CUDA_COMPAT_INFO"
	.align	4
        /*0000*/ 	.byte	0x02, 0x09, 0x00, 0x00, 0x02, 0x02, 0x01, 0x00, 0x02, 0x05, 0x05, 0x00, 0x03, 0x07, 0x01, 0x01
        /*0010*/ 	.byte	0x02, 0x03, 0x00, 0x00, 0x02, 0x06, 0x01, 0x00, 0x04, 0x0b, 0x08, 0x00, 0x09, 0x00, 0x00, 0x00
        /*0020*/ 	.byte	0x00, 0x00, 0x00, 0x00


//--------------------- .nv.info._ZN3cub18CUB_300001_SM_10006detail11EmptyKernelIvEEvv --------------------------
	.section	.nv.info._ZN3cub18CUB_300001_SM_10006detail11EmptyKernelIvEEvv,"",@"SHT_CUDA_INFO"
	.sectionflags	@""
	.align	4


	//----- nvinfo : EIATTR_CUDA_API_VERSION
	.align		4
        /*0000*/ 	.byte	0x04, 0x37
        /*0002*/ 	.short	(.L_50 - .L_49)
.L_49:
        /*0004*/ 	.word	0x00000082


	//----- nvinfo : EIATTR_SPARSE_MMA_MASK
	.align		4
.L_50:
        /*0008*/ 	.byte	0x03, 0x50
        /*000a*/ 	.short	0x0000


	//----- nvinfo : EIATTR_MAXREG_COUNT
	.align		4
        /*000c*/ 	.byte	0x03, 0x1b
        /*000e*/ 	.short	0x00ff


	//----- nvinfo : EIATTR_MERCURY_ISA_VERSION
	.align		4
        /*0010*/ 	.byte	0x03, 0x5f
        /*0012*/ 	.short	0x0101


	//----- nvinfo : EIATTR_VRC_CTA_INIT_COUNT
	.align		4
        /*0014*/ 	.byte	0x02, 0x4a
	.zero		1
	.zero		1


	//----- nvinfo : EIATTR_EXIT_INSTR_OFFSETS
	.align		4
        /*0018*/ 	.byte	0x04, 0x1c
        /*001a*/ 	.short	(.L_52 - .L_51)


	//   ....[0]....
.L_51:
        /*001c*/ 	.word	0x00000010


	//----- nvinfo : EIATTR_SW_WAR
	.align		4
.L_52:
        /*0020*/ 	.byte	0x04, 0x36
        /*0022*/ 	.short	(.L_54 - .L_53)
.L_53:
        /*0024*/ 	.word	0x00000008
.L_54:


//--------------------- .nv.callgraph             --------------------------
	.section	.nv.callgraph,"",@"SHT_CUDA_CALLGRAPH"
	.align	4
	.sectionentsize	8
	.align		4
        /*0000*/ 	.word	0x00000000
	.align		4
        /*0004*/ 	.word	0xffffffff
	.align		4
        /*0008*/ 	.word	0x00000000
	.align		4
        /*000c*/ 	.word	0xfffffffe
	.align		4
        /*0010*/ 	.word	0x00000000
	.align		4
        /*0014*/ 	.word	0xfffffffd
	.align		4
        /*0018*/ 	.word	0x00000000
	.align		4
        /*001c*/ 	.word	0xfffffffc


//--------------------- .nv.constant4             --------------------------
	.section	.nv.constant4,"a",@progbits
	.align	8
	.align		8
.nv.constant4:
        /*0000*/ 	.dword	_ZN34_INTERNAL_4df2eebb_4_k_cu_d1e5391a4cuda3std3__45__cpo5beginE
	.align		8
        /*0008*/ 	.dword	_ZN34_INTERNAL_4df2eebb_4_k_cu_d1e5391a4cuda3std3__45__cpo3endE
	.align		8
        /*0010*/ 	.dword	_ZN34_INTERNAL_4df2eebb_4_k_cu_d1e5391a4cuda3std3__45__cpo6cbeginE
	.align		8
        /*0018*/ 	.dword	_ZN34_INTERNAL_4df2eebb_4_k_cu_d1e5391a4cuda3std3__45__cpo4cendE
	.align		8
        /*0020*/ 	.dword	_ZN34_INTERNAL_4df2eebb_4_k_cu_d1e5391a4cuda3std3__45__cpo6rbeginE
	.align		8
        /*0028*/ 	.dword	_ZN34_INTERNAL_4df2eebb_4_k_cu_d1e5391a4cuda3std3__45__cpo4rendE
	.align		8
        /*0030*/ 	.dword	_ZN34_INTERNAL_4df2eebb_4_k_cu_d1e5391a4cuda3std3__45__cpo7crbeginE
	.align		8
        /*0038*/ 	.dword	_ZN34_INTERNAL_4df2eebb_4_k_cu_d1e5391a4cuda3std3__45__cpo5crendE
	.align		8
        /*0040*/ 	.dword	_ZN34_INTERNAL_4df2eebb_4_k_cu_d1e5391a4cuda3std3__436_GLOBAL__N__4df2eebb_4_k_cu_d1e5391a6ignoreE
	.align		8
        /*0048*/ 	.dword	_ZN34_INTERNAL_4df2eebb_4_k_cu_d1e5391a4cuda3std3__419piecewise_constructE
	.align		8
        /*0050*/ 	.dword	_ZN34_INTERNAL_4df2eebb_4_k_cu_d1e5391a4cuda3std3__48in_placeE
	.align		8
        /*0058*/ 	.dword	_ZN34_INTERNAL_4df2eebb_4_k_cu_d1e5391a4cuda3std3__420unreachable_sentinelE
	.align		8
        /*0060*/ 	.dword	_ZN34_INTERNAL_4df2eebb_4_k_cu_d1e5391a4cuda3std3__47nulloptE
	.align		8
        /*0068*/ 	.dword	_ZN34_INTERNAL_4df2eebb_4_k_cu_d1e5391a4cuda3std3__48unexpectE
	.align		8
        /*0070*/ 	.dword	_ZN34_INTERNAL_4df2eebb_4_k_cu_d1e5391a4cuda3std6ranges3__45__cpo4swapE
	.align		8
        /*0078*/ 	.dword	_ZN34_INTERNAL_4df2eebb_4_k_cu_d1e5391a4cuda3std6ranges3__45__cpo9iter_moveE
	.align		8
        /*0080*/ 	.dword	_ZN34_INTERNAL_4df2eebb_4_k_cu_d1e5391a4cuda3std6ranges3__45__cpo5beginE
	.align		8
        /*0088*/ 	.dword	_ZN34_INTERNAL_4df2eebb_4_k_cu_d1e5391a4cuda3std6ranges3__45__cpo3endE
	.align		8
        /*0090*/ 	.dword	_ZN34_INTERNAL_4df2eebb_4_k_cu_d1e5391a4cuda3std6ranges3__45__cpo6cbeginE
	.align		8
        /*0098*/ 	.dword	_ZN34_INTERNAL_4df2eebb_4_k_cu_d1e5391a4cuda3std6ranges3__45__cpo4cendE
	.align		8
        /*00a0*/ 	.dword	_ZN34_INTERNAL_4df2eebb_4_k_cu_d1e5391a4cuda3std6ranges3__45__cpo7advanceE
	.align		8
        /*00a8*/ 	.dword	_ZN34_INTERNAL_4df2eebb_4_k_cu_d1e5391a4cuda3std6ranges3__45__cpo9iter_swapE
	.align		8
        /*00b0*/ 	.dword	_ZN34_INTERNAL_4df2eebb_4_k_cu_d1e5391a4cuda3std6ranges3__45__cpo4nextE
	.align		8
        /*00b8*/ 	.dword	_ZN34_INTERNAL_4df2eebb_4_k_cu_d1e5391a4cuda3std6ranges3__45__cpo4prevE
	.align		8
        /*00c0*/ 	.dword	_ZN34_INTERNAL_4df2eebb_4_k_cu_d1e5391a4cuda3std6ranges3__45__cpo4dataE
	.align		8
        /*00c8*/ 	.dword	_ZN34_INTERNAL_4df2eebb_4_k_cu_d1e5391a4cuda3std6ranges3__45__cpo5cdataE
	.align		8
        /*00d0*/ 	.dword	_ZN34_INTERNAL_4df2eebb_4_k_cu_d1e5391a4cuda3std6ranges3__45__cpo4sizeE
	.align		8
        /*00d8*/ 	.dword	_ZN34_INTERNAL_4df2eebb_4_k_cu_d1e5391a4cuda3std6ranges3__45__cpo5ssizeE
	.align		8
        /*00e0*/ 	.dword	_ZN34_INTERNAL_4df2eebb_4_k_cu_d1e5391a4cuda3std6ranges3__45__cpo8distanceE
	.align		8
        /*00e8*/ 	.dword	_ZN34_INTERNAL_4df2eebb_4_k_cu_d1e5391a6thrust24THRUST_300001_SM_1000_NS8cuda_cub3parE
	.align		8
        /*00f0*/ 	.dword	_ZN34_INTERNAL_4df2eebb_4_k_cu_d1e5391a6thrust24THRUST_300001_SM_1000_NS8cuda_cub10par_nosyncE
	.align		8
        /*00f8*/ 	.dword	_ZN34_INTERNAL_4df2eebb_4_k_cu_d1e5391a6thrust24THRUST_300001_SM_1000_NS6system6detail10sequential3seqE
	.align		8
        /*0100*/ 	.dword	_ZN34_INTERNAL_4df2eebb_4_k_cu_d1e5391a6thrust24THRUST_300001_SM_1000_NS12placeholders2_1E
	.align		8
        /*0108*/ 	.dword	_ZN34_INTERNAL_4df2eebb_4_k_cu_d1e5391a6thrust24THRUST_300001_SM_1000_NS12placeholders2_2E
	.align		8
        /*0110*/ 	.dword	_ZN34_INTERNAL_4df2eebb_4_k_cu_d1e5391a6thrust24THRUST_300001_SM_1000_NS12placeholders2_3E
	.align		8
        /*0118*/ 	.dword	_ZN34_INTERNAL_4df2eebb_4_k_cu_d1e5391a6thrust24THRUST_300001_SM_1000_NS12placeholders2_4E
	.align		8
        /*0120*/ 	.dword	_ZN34_INTERNAL_4df2eebb_4_k_cu_d1e5391a6thrust24THRUST_300001_SM_1000_NS12placeholders2_5E
	.align		8
        /*0128*/ 	.dword	_ZN34_INTERNAL_4df2eebb_4_k_cu_d1e5391a6thrust24THRUST_300001_SM_1000_NS12placeholders2_6E
	.align		8
        /*0130*/ 	.dword	_ZN34_INTERNAL_4df2eebb_4_k_cu_d1e5391a6thrust24THRUST_300001_SM_1000_NS12placeholders2_7E
	.align		8
        /*0138*/ 	.dword	_ZN34_INTERNAL_4df2eebb_4_k_cu_d1e5391a6thrust24THRUST_300001_SM_1000_NS12placeholders2_8E
	.align		8
        /*0140*/ 	.dword	_ZN34_INTERNAL_4df2eebb_4_k_cu_d1e5391a6thrust24THRUST_300001_SM_1000_NS12placeholders2_9E
	.align		8
        /*0148*/ 	.dword	_ZN34_INTERNAL_4df2eebb_4_k_cu_d1e5391a6thrust24THRUST_300001_SM_1000_NS12placeholders3_10E
	.align		8
        /*0150*/ 	.dword	_ZN34_INTERNAL_4df2eebb_4_k_cu_d1e5391a6thrust24THRUST_300001_SM_1000_NS3seqE


//--------------------- .text._ZN3cub18CUB_300001_SM_10006detail11EmptyKernelIvEEvv --------------------------
	.section	.text._ZN3cub18CUB_300001_SM_10006detail11EmptyKernelIvEEvv,"ax",@progbits
	.align	128
        .global         _ZN3cub18CUB_300001_SM_10006detail11EmptyKernelIvEEvv
        .type           _ZN3cub18CUB_300001_SM_10006detail11EmptyKernelIvEEvv,@function
        .size           _ZN3cub18CUB_300001_SM_10006detail11EmptyKernelIvEEvv,(.L_x_1 - _ZN3cub18CUB_300001_SM_10006detail11EmptyKernelIvEEvv)
        .other          _ZN3cub18CUB_300001_SM_10006detail11EmptyKernelIvEEvv,@"STO_CUDA_ENTRY STV_DEFAULT"
_ZN3cub18CUB_300001_SM_10006detail11EmptyKernelIvEEvv:
.text._ZN3cub18CUB_300001_SM_10006detail11EmptyKernelIvEEvv:
[----:B------:R-:W-:Y:S01]  /*0000*/  LDC R1, c[0x0][0x37c] ;  /* 0x0000df00ff017b82 */ /* 0x000fe20000000800 */
[----:B------:R-:W-:Y:S05]  /*0010*/  EXIT ;  /* 0x000000000000794d */ /* 0x000fea0003800000 */
.L_x_0:
[----:B------:R-:W-:-:S00]  /*0020*/  BRA `(.L_x_0) ;  /* 0xfffffffc00fc7947 */ /* 0x000fc0000383ffff */
[----:B------:R-:W-:-:S00]  /*0030*/  NOP ;  /* 0x0000000000007918 */ /* 0x000fc00000000000 */
        /* <DEDUP_REMOVED lines=12> */
.L_x_1:


//--------------------- .nv.shared.reserved.0     --------------------------
	.section	.nv.shared.reserved.0,"aw",@nobits
	.weak		__nv_reservedSMEM_offset_0_alias
	.size		__nv_reservedSMEM_offset_0_alias, 0, 64
	.other		__nv_reservedSMEM_offset_0_alias,@"STO_CUDA_RESERVED_SHARED STV_DEFAULT"
__nv_reservedSMEM_offset_0_alias:
	.zero		0
	.zero		64


//--------------------- .nv.global                --------------------------
	.section	.nv.global,"aw",@nobits
.nv.global:
	.type		_ZN34_INTERNAL_4df2eebb_4_k_cu_d1e5391a6thrust24THRUST_300001_SM_1000_NS3seqE,@object
	.size		_ZN34_INTERNAL_4df2eebb_4_k_cu_d1e5391a6thrust24THRUST_300001_SM_1000_NS3seqE,(_ZN34_INTERNAL_4df2eebb_4_k_cu_d1e5391a4cuda3std3__48in_placeE - _ZN34_INTERNAL_4df2eebb_4_k_cu_d1e5391a6thrust24THRUST_300001_SM_1000_NS3seqE)
_ZN34_INTERNAL_4df2eebb_4_k_cu_d1e5391a6thrust24THRUST_300001_SM_1000_NS3seqE:
	.zero		1
	.type		_ZN34_INTERNAL_4df2eebb_4_k_cu_d1e5391a4cuda3std3__48in_placeE,@object
	.size		_ZN34_INTERNAL_4df2eebb_4_k_cu_d1e5391a4cuda3std3__48in_placeE,(_ZN34_INTERNAL_4df2eebb_4_k_cu_d1e5391a4cuda3std6ranges3__45__cpo4sizeE - _ZN34_INTERNAL_4df2eebb_4_k_cu_d1e5391a4cuda3std3__48in_placeE)
_ZN34_INTERNAL_4df2eebb_4_k_cu_d1e5391a4cuda3std3__48in_placeE:
	.zero		1
	.type		_ZN34_INTERNAL_4df2eebb_4_k_cu_d1e5391a4cuda3std6ranges3__45__cpo4sizeE,@object
	.size		_ZN34_INTERNAL_4df2eebb_4_k_cu_d1e5391a4cuda3std6ranges3__45__cpo4sizeE,(_ZN34_INTERNAL_4df2eebb_4_k_cu_d1e5391a6thrust24THRUST_300001_SM_1000_NS12placeholders2_3E - _ZN34_INTERNAL_4df2eebb_4_k_cu_d1e5391a4cuda3std6ranges3__45__cpo4sizeE)
_ZN34_INTERNAL_4df2eebb_4_k_cu_d1e5391a4cuda3std6ranges3__45__cpo4sizeE:
	.zero		1
	.type		_ZN34_INTERNAL_4df2eebb_4_k_cu_d1e5391a6thrust24THRUST_300001_SM_1000_NS12placeholders2_3E,@object
	.size		_ZN34_INTERNAL_4df2eebb_4_k_cu_d1e5391a6thrust24THRUST_300001_SM_1000_NS12placeholders2_3E,(_ZN34_INTERNAL_4df2eebb_4_k_cu_d1e5391a4cuda3std3__45__cpo6cbeginE - _ZN34_INTERNAL_4df2eebb_4_k_cu_d1e5391a6thrust24THRUST_300001_SM_1000_NS12placeholders2_3E)
_ZN34_INTERNAL_4df2eebb_4_k_cu_d1e5391a6thrust24THRUST_300001_SM_1000_NS12placeholders2_3E:
	.zero		1
	.type		_ZN34_INTERNAL_4df2eebb_4_k_cu_d1e5391a4cuda3std3__45__cpo6cbeginE,@object
	.size		_ZN34_INTERNAL_4df2eebb_4_k_cu_d1e5391a4cuda3std3__45__cpo6cbeginE,(_ZN34_INTERNAL_4df2eebb_4_k_cu_d1e5391a4cuda3std6ranges3__45__cpo6cbeginE - _ZN34_INTERNAL_4df2eebb_4_k_cu_d1e5391a4cuda3std3__45__cpo6cbeginE)
_ZN34_INTERNAL_4df2eebb_4_k_cu_d1e5391a4cuda3std3__45__cpo6cbeginE:
	.zero		1
	.type		_ZN34_INTERNAL_4df2eebb_4_k_cu_d1e5391a4cuda3std6ranges3__45__cpo6cbeginE,@object
	.size		_ZN34_INTERNAL_4df2eebb_4_k_cu_d1e5391a4cuda3std6ranges3__45__cpo6cbeginE,(_ZN34_INTERNAL_4df2eebb_4_k_cu_d1e5391a6thrust24THRUST_300001_SM_1000_NS12placeholders2_7E - _ZN34_INTERNAL_4df2eebb_4_k_cu_d1e5391a4cuda3std6ranges3__45__cpo6cbeginE)
_ZN34_INTERNAL_4df2eebb_4_k_cu_d1e5391a4cuda3std6ranges3__45__cpo6cbeginE:
	.zero		1
	.type		_ZN34_INTERNAL_4df2eebb_4_k_cu_d1e5391a6thrust24THRUST_300001_SM_1000_NS12placeholders2_7E,@object
	.size		_ZN34_INTERNAL_4df2eebb_4_k_cu_d1e5391a6thrust24THRUST_300001_SM_1000_NS12placeholders2_7E,(_ZN34_INTERNAL_4df2eebb_4_k_cu_d1e5391a4cuda3std3__45__cpo7crbeginE - _ZN34_INTERNAL_4df2eebb_4_k_cu_d1e5391a6thrust24THRUST_300001_SM_1000_NS12placeholders2_7E)
_ZN34_INTERNAL_4df2eebb_4_k_cu_d1e5391a6thrust24THRUST_300001_SM_1000_NS12placeholders2_7E:
	.zero		1
	.type		_ZN34_INTERNAL_4df2eebb_4_k_cu_d1e5391a4cuda3std3__45__cpo7crbeginE,@object
	.size		_ZN34_INTERNAL_4df2eebb_4_k_cu_d1e5391a4cuda3std3__45__cpo7crbeginE,(_ZN34_INTERNAL_4df2eebb_4_k_cu_d1e5391a4cuda3std6ranges3__45__cpo4nextE - _ZN34_INTERNAL_4df2eebb_4_k_cu_d1e5391a4cuda3std3__45__cpo7crbeginE)
_ZN34_INTERNAL_4df2eebb_4_k_cu_d1e5391a4cuda3std3__45__cpo7crbeginE:
	.zero		1
	.type		_ZN34_INTERNAL_4df2eebb_4_k_cu_d1e5391a4cuda3std6ranges3__45__cpo4nextE,@object
	.size		_ZN34_INTERNAL_4df2eebb_4_k_cu_d1e5391a4cuda3std6ranges3__45__cpo4nextE,(_ZN34_INTERNAL_4df2eebb_4_k_cu_d1e5391a4cuda3std6ranges3__45__cpo4swapE - _ZN34_INTERNAL_4df2eebb_4_k_cu_d1e5391a4cuda3std6ranges3__45__cpo4nextE)
_ZN34_INTERNAL_4df2eebb_4_k_cu_d1e5391a4cuda3std6ranges3__45__cpo4nextE:
	.zero		1
	.type		_ZN34_INTERNAL_4df2eebb_4_k_cu_d1e5391a4cuda3std6ranges3__45__cpo4swapE,@object
	.size		_ZN34_INTERNAL_4df2eebb_4_k_cu_d1e5391a4cuda3std6ranges3__45__cpo4swapE,(_ZN34_INTERNAL_4df2eebb_4_k_cu_d1e5391a6thrust24THRUST_300001_SM_1000_NS8cuda_cub10par_nosyncE - _ZN34_INTERNAL_4df2eebb_4_k_cu_d1e5391a4cuda3std6ranges3__45__cpo4swapE)
_ZN34_INTERNAL_4df2eebb_4_k_cu_d1e5391a4cuda3std6ranges3__45__cpo4swapE:
	.zero		1
	.type		_ZN34_INTERNAL_4df2eebb_4_k_cu_d1e5391a6thrust24THRUST_300001_SM_1000_NS8cuda_cub10par_nosyncE,@object
	.size		_ZN34_INTERNAL_4df2eebb_4_k_cu_d1e5391a6thrust24THRUST_300001_SM_1000_NS8cuda_cub10par_nosyncE,(_ZN34_INTERNAL_4df2eebb_4_k_cu_d1e5391a6thrust24THRUST_300001_SM_1000_NS12placeholders2_9E - _ZN34_INTERNAL_4df2eebb_4_k_cu_d1e5391a6thrust24THRUST_300001_SM_1000_NS8cuda_cub10par_nosyncE)
_ZN34_INTERNAL_4df2eebb_4_k_cu_d1e5391a6thrust24THRUST_300001_SM_1000_NS8cuda_cub10par_nosyncE:
	.zero		1
	.type		_ZN34_INTERNAL_4df2eebb_4_k_cu_d1e5391a6thrust24THRUST_300001_SM_1000_NS12placeholders2_9E,@object
	.size		_ZN34_INTERNAL_4df2eebb_4_k_cu_d1e5391a6thrust24THRUST_300001_SM_1000_NS12placeholders2_9E,(_ZN34_INTERNAL_4df2eebb_4_k_cu_d1e5391a4cuda3std3__436_GLOBAL__N__4df2eebb_4_k_cu_d1e5391a6ignoreE - _ZN34_INTERNAL_4df2eebb_4_k_cu_d1e5391a6thrust24THRUST_300001_SM_1000_NS12placeholders2_9E)
_ZN34_INTERNAL_4df2eebb_4_k_cu_d1e5391a6thrust24THRUST_300001_SM_1000_NS12placeholders2_9E:
	.zero		1
	.type		_ZN34_INTERNAL_4df2eebb_4_k_cu_d1e5391a4cuda3std3__436_GLOBAL__N__4df2eebb_4_k_cu_d1e5391a6ignoreE,@object
	.size		_ZN34_INTERNAL_4df2eebb_4_k_cu_d1e5391a4cuda3std3__436_GLOBAL__N__4df2eebb_4_k_cu_d1e5391a6ignoreE,(_ZN34_INTERNAL_4df2eebb_4_k_cu_d1e5391a4cuda3std6ranges3__45__cpo4dataE - _ZN34_INTERNAL_4df2eebb_4_k_cu_d1e5391a4cuda3std3__436_GLOBAL__N__4df2eebb_4_k_cu_d1e5391a6ignoreE)
_ZN34_INTERNAL_4df2eebb_4_k_cu_d1e5391a4cuda3std3__436_GLOBAL__N__4df2eebb_4_k_cu_d1e5391a6ignoreE:
	.zero		1
	.type		_ZN34_INTERNAL_4df2eebb_4_k_cu_d1e5391a4cuda3std6ranges3__45__cpo4dataE,@object
	.size		_ZN34_INTERNAL_4df2eebb_4_k_cu_d1e5391a4cuda3std6ranges3__45__cpo4dataE,(_ZN34_INTERNAL_4df2eebb_4_k_cu_d1e5391a6thrust24THRUST_300001_SM_1000_NS12placeholders2_1E - _ZN34_INTERNAL_4df2eebb_4_k_cu_d1e5391a4cuda3std6ranges3__45__cpo4dataE)
_ZN34_INTERNAL_4df2eebb_4_k_cu_d1e5391a4cuda3std6ranges3__45__cpo4dataE:
	.zero		1
	.type		_ZN34_INTERNAL_4df2eebb_4_k_cu_d1e5391a6thrust24THRUST_300001_SM_1000_NS12placeholders2_1E,@object
	.size		_ZN34_INTERNAL_4df2eebb_4_k_cu_d1e5391a6thrust24THRUST_300001_SM_1000_NS12placeholders2_1E,(_ZN34_INTERNAL_4df2eebb_4_k_cu_d1e5391a4cuda3std3__45__cpo5beginE - _ZN34_INTERNAL_4df2eebb_4_k_cu_d1e5391a6thrust24THRUST_300001_SM_1000_NS12placeholders2_1E)
_ZN34_INTERNAL_4df2eebb_4_k_cu_d1e5391a6thrust24THRUST_300001_SM_1000_NS12placeholders2_1E:
	.zero		1
	.type		_ZN34_INTERNAL_4df2eebb_4_k_cu_d1e5391a4cuda3std3__45__cpo5beginE,@object
	.size		_ZN34_INTERNAL_4df2eebb_4_k_cu_d1e5391a4cuda3std3__45__cpo5beginE,(_ZN34_INTERNAL_4df2eebb_4_k_cu_d1e5391a4cuda3std6ranges3__45__cpo5beginE - _ZN34_INTERNAL_4df2eebb_4_k_cu_d1e5391a4cuda3std3__45__cpo5beginE)
_ZN34_INTERNAL_4df2eebb_4_k_cu_d1e5391a4cuda3std3__45__cpo5beginE:
	.zero		1
	.type		_ZN34_INTERNAL_4df2eebb_4_k_cu_d1e5391a4cuda3std6ranges3__45__cpo5beginE,@object
	.size		_ZN34_INTERNAL_4df2eebb_4_k_cu_d1e5391a4cuda3std6ranges3__45__cpo5beginE,(_ZN34_INTERNAL_4df2eebb_4_k_cu_d1e5391a6thrust24THRUST_300001_SM_1000_NS12placeholders2_5E - _ZN34_INTERNAL_4df2eebb_4_k_cu_d1e5391a4cuda3std6ranges3__45__cpo5beginE)
_ZN34_INTERNAL_4df2eebb_4_k_cu_d1e5391a4cuda3std6ranges3__45__cpo5beginE:
	.zero		1
	.type		_ZN34_INTERNAL_4df2eebb_4_k_cu_d1e5391a6thrust24THRUST_300001_SM_1000_NS12placeholders2_5E,@object
	.size		_ZN34_INTERNAL_4df2eebb_4_k_cu_d1e5391a6thrust24THRUST_300001_SM_1000_NS12placeholders2_5E,(_ZN34_INTERNAL_4df2eebb_4_k_cu_d1e5391a4cuda3std3__45__cpo6rbeginE - _ZN34_INTERNAL_4df2eebb_4_k_cu_d1e5391a6thrust24THRUST_300001_SM_1000_NS12placeholders2_5E)
_ZN34_INTERNAL_4df2eebb_4_k_cu_d1e5391a6thrust24THRUST_300001_SM_1000_NS12placeholders2_5E:
	.zero		1
	.type		_ZN34_INTERNAL_4df2eebb_4_k_cu_d1e5391a4cuda3std3__45__cpo6rbeginE,@object
	.size		_ZN34_INTERNAL_4df2eebb_4_k_cu_d1e5391a4cuda3std3__45__cpo6rbeginE,(_ZN34_INTERNAL_4df2eebb_4_k_cu_d1e5391a4cuda3std6ranges3__45__cpo7advanceE - _ZN34_INTERNAL_4df2eebb_4_k_cu_d1e5391a4cuda3std3__45__cpo6rbeginE)
_ZN34_INTERNAL_4df2eebb_4_k_cu_d1e5391a4cuda3std3__45__cpo6rbeginE:
	.zero		1
	.type		_ZN34_INTERNAL_4df2eebb_4_k_cu_d1e5391a4cuda3std6ranges3__45__cpo7advanceE,@object
	.size		_ZN34_INTERNAL_4df2eebb_4_k_cu_d1e5391a4cuda3std6ranges3__45__cpo7advanceE,(_ZN34_INTERNAL_4df2eebb_4_k_cu_d1e5391a4cuda3std3__47nulloptE - _ZN34_INTERNAL_4df2eebb_4_k_cu_d1e5391a4cuda3std6ranges3__45__cpo7advanceE)
_ZN34_INTERNAL_4df2eebb_4_k_cu_d1e5391a4cuda3std6ranges3__45__cpo7advanceE:
	.zero		1
	.type		_ZN34_INTERNAL_4df2eebb_4_k_cu_d1e5391a4cuda3std3__47nulloptE,@object
	.size		_ZN34_INTERNAL_4df2eebb_4_k_cu_d1e5391a4cuda3std3__47nulloptE,(_ZN34_INTERNAL_4df2eebb_4_k_cu_d1e5391a4cuda3std6ranges3__45__cpo8distanceE - _ZN34_INTERNAL_4df2eebb_4_k_cu_d1e5391a4cuda3std3__47nulloptE)
_ZN34_INTERNAL_4df2eebb_4_k_cu_d1e5391a4cuda3std3__47nulloptE:
	.zero		1
	.type		_ZN34_INTERNAL_4df2eebb_4_k_cu_d1e5391a4cuda3std6ranges3__45__cpo8distanceE,@object
	.size		_ZN34_INTERNAL_4df2eebb_4_k_cu_d1e5391a4cuda3std6ranges3__45__cpo8distanceE,(_ZN34_INTERNAL_4df2eebb_4_k_cu_d1e5391a6thrust24THRUST_300001_SM_1000_NS12placeholders3_10E - _ZN34_INTERNAL_4df2eebb_4_k_cu_d1e5391a4cuda3std6ranges3__45__cpo8distanceE)
_ZN34_INTERNAL_4df2eebb_4_k_cu_d1e5391a4cuda3std6ranges3__45__cpo8distanceE:
	.zero		1
	.type		_ZN34_INTERNAL_4df2eebb_4_k_cu_d1e5391a6thrust24THRUST_300001_SM_1000_NS12placeholders3_10E,@object
	.size		_ZN34_INTERNAL_4df2eebb_4_k_cu_d1e5391a6thrust24THRUST_300001_SM_1000_NS12placeholders3_10E,(_ZN34_INTERNAL_4df2eebb_4_k_cu_d1e5391a4cuda3std3__419piecewise_constructE - _ZN34_INTERNAL_4df2eebb_4_k_cu_d1e5391a6thrust24THRUST_300001_SM_1000_NS12placeholders3_10E)
_ZN34_INTERNAL_4df2eebb_4_k_cu_d1e5391a6thrust24THRUST_300001_SM_1000_NS12placeholders3_10E:
	.zero		1
	.type		_ZN34_INTERNAL_4df2eebb_4_k_cu_d1e5391a4cuda3std3__419piecewise_constructE,@object
	.size		_ZN34_INTERNAL_4df2eebb_4_k_cu_d1e5391a4cuda3std3__419piecewise_constructE,(_ZN34_INTERNAL_4df2eebb_4_k_cu_d1e5391a4cuda3std6ranges3__45__cpo5cdataE - _ZN34_INTERNAL_4df2eebb_4_k_cu_d1e5391a4cuda3std3__419piecewise_constructE)
_ZN34_INTERNAL_4df2eebb_4_k_cu_d1e5391a4cuda3std3__419piecewise_constructE:
	.zero		1
	.type		_ZN34_INTERNAL_4df2eebb_4_k_cu_d1e5391a4cuda3std6ranges3__45__cpo5cdataE,@object
	.size		_ZN34_INTERNAL_4df2eebb_4_k_cu_d1e5391a4cuda3std6ranges3__45__cpo5cdataE,(_ZN34_INTERNAL_4df2eebb_4_k_cu_d1e5391a6thrust24THRUST_300001_SM_1000_NS12placeholders2_2E - _ZN34_INTERNAL_4df2eebb_4_k_cu_d1e5391a4cuda3std6ranges3__45__cpo5cdataE)
_ZN34_INTERNAL_4df2eebb_4_k_cu_d1e5391a4cuda3std6ranges3__45__cpo5cdataE:
	.zero		1
	.type		_ZN34_INTERNAL_4df2eebb_4_k_cu_d1e5391a6thrust24THRUST_300001_SM_1000_NS12placeholders2_2E,@object
	.size		_ZN34_INTERNAL_4df2eebb_4_k_cu_d1e5391a6thrust24THRUST_300001_SM_1000_NS12placeholders2_2E,(_ZN34_INTERNAL_4df2eebb_4_k_cu_d1e5391a4cuda3std3__45__cpo3endE - _ZN34_INTERNAL_4df2eebb_4_k_cu_d1e5391a6thrust24THRUST_300001_SM_1000_NS12placeholders2_2E)
_ZN34_INTERNAL_4df2eebb_4_k_cu_d1e5391a6thrust24THRUST_300001_SM_1000_NS12placeholders2_2E:
	.zero		1
	.type		_ZN34_INTERNAL_4df2eebb_4_k_cu_d1e5391a4cuda3std3__45__cpo3endE,@object
	.size		_ZN34_INTERNAL_4df2eebb_4_k_cu_d1e5391a4cuda3std3__45__cpo3endE,(_ZN34_INTERNAL_4df2eebb_4_k_cu_d1e5391a4cuda3std6ranges3__45__cpo3endE - _ZN34_INTERNAL_4df2eebb_4_k_cu_d1e5391a4cuda3std3__45__cpo3endE)
_ZN34_INTERNAL_4df2eebb_4_k_cu_d1e5391a4cuda3std3__45__cpo3endE:
	.zero		1
	.type		_ZN34_INTERNAL_4df2eebb_4_k_cu_d1e5391a4cuda3std6ranges3__45__cpo3endE,@object
	.size		_ZN34_INTERNAL_4df2eebb_4_k_cu_d1e5391a4cuda3std6ranges3__45__cpo3endE,(_ZN34_INTERNAL_4df2eebb_4_k_cu_d1e5391a6thrust24THRUST_300001_SM_1000_NS12placeholders2_6E - _ZN34_INTERNAL_4df2eebb_4_k_cu_d1e5391a4cuda3std6ranges3__45__cpo3endE)
_ZN34_INTERNAL_4df2eebb_4_k_cu_d1e5391a4cuda3std6ranges3__45__cpo3endE:
	.zero		1
	.type		_ZN34_INTERNAL_4df2eebb_4_k_cu_d1e5391a6thrust24THRUST_300001_SM_1000_NS12placeholders2_6E,@object
	.size		_ZN34_INTERNAL_4df2eebb_4_k_cu_d1e5391a6thrust24THRUST_300001_SM_1000_NS12placeholders2_6E,(_ZN34_INTERNAL_4df2eebb_4_k_cu_d1e5391a4cuda3std3__45__cpo4rendE - _ZN34_INTERNAL_4df2eebb_4_k_cu_d1e5391a6thrust24THRUST_300001_SM_1000_NS12placeholders2_6E)
_ZN34_INTERNAL_4df2eebb_4_k_cu_d1e5391a6thrust24THRUST_300001_SM_1000_NS12placeholders2_6E:
	.zero		1
	.type		_ZN34_INTERNAL_4df2eebb_4_k_cu_d1e5391a4cuda3std3__45__cpo4rendE,@object
	.size		_ZN34_INTERNAL_4df2eebb_4_k_cu_d1e5391a4cuda3std3__45__cpo4rendE,(_ZN34_INTERNAL_4df2eebb_4_k_cu_d1e5391a4cuda3std6ranges3__45__cpo9iter_swapE - _ZN34_INTERNAL_4df2eebb_4_k_cu_d1e5391a4cuda3std3__45__cpo4rendE)
_ZN34_INTERNAL_4df2eebb_4_k_cu_d1e5391a4cuda3std3__45__cpo4rendE:
	.zero		1
	.type		_ZN34_INTERNAL_4df2eebb_4_k_cu_d1e5391a4cuda3std6ranges3__45__cpo9iter_swapE,@object
	.size		_ZN34_INTERNAL_4df2eebb_4_k_cu_d1e5391a4cuda3std6ranges3__45__cpo9iter_swapE,(_ZN34_INTERNAL_4df2eebb_4_k_cu_d1e5391a4cuda3std3__48unexpectE - _ZN34_INTERNAL_4df2eebb_4_k_cu_d1e5391a4cuda3std6ranges3__45__cpo9iter_swapE)
_ZN34_INTERNAL_4df2eebb_4_k_cu_d1e5391a4cuda3std6ranges3__45__cpo9iter_swapE:
	.zero		1
	.type		_ZN34_INTERNAL_4df2eebb_4_k_cu_d1e5391a4cuda3std3__48unexpectE,@object
	.size		_ZN34_INTERNAL_4df2eebb_4_k_cu_d1e5391a4cuda3std3__48unexpectE,(_ZN34_INTERNAL_4df2eebb_4_k_cu_d1e5391a6thrust24THRUST_300001_SM_1000_NS8cuda_cub3parE - _ZN34_INTERNAL_4df2eebb_4_k_cu_d1e5391a4cuda3std3__48unexpectE)
_ZN34_INTERNAL_4df2eebb_4_k_cu_d1e5391a4cuda3std3__48unexpectE:
	.zero		1
	.type		_ZN34_INTERNAL_4df2eebb_4_k_cu_d1e5391a6thrust24THRUST_300001_SM_1000_NS8cuda_cub3parE,@object
	.size		_ZN34_INTERNAL_4df2eebb_4_k_cu_d1e5391a6thrust24THRUST_300001_SM_1000_NS8cuda_cub3parE,(_ZN34_INTERNAL_4df2eebb_4_k_cu_d1e5391a6thrust24THRUST_300001_SM_1000_NS12placeholders2_4E - _ZN34_INTERNAL_4df2eebb_4_k_cu_d1e5391a6thrust24THRUST_300001_SM_1000_NS8cuda_cub3parE)
_ZN34_INTERNAL_4df2eebb_4_k_cu_d1e5391a6thrust24THRUST_300001_SM_1000_NS8cuda_cub3parE:
	.zero		1
	.type		_ZN34_INTERNAL_4df2eebb_4_k_cu_d1e5391a6thrust24THRUST_300001_SM_1000_NS12placeholders2_4E,@object
	.size		_ZN34_INTERNAL_4df2eebb_4_k_cu_d1e5391a6thrust24THRUST_300001_SM_1000_NS12placeholders2_4E,(_ZN34_INTERNAL_4df2eebb_4_k_cu_d1e5391a4cuda3std3__45__cpo4cendE - _ZN34_INTERNAL_4df2eebb_4_k_cu_d1e5391a6thrust24THRUST_300001_SM_1000_NS12placeholders2_4E)
_ZN34_INTERNAL_4df2eebb_4_k_cu_d1e5391a6thrust24THRUST_300001_SM_1000_NS12placeholders2_4E:
	.zero		1
	.type		_ZN34_INTERNAL_4df2eebb_4_k_cu_d1e5391a4cuda3std3__45__cpo4cendE,@object
	.size		_ZN34_INTERNAL_4df2eebb_4_k_cu_d1e5391a4cuda3std3__45__cpo4cendE,(_ZN34_INTERNAL_4df2eebb_4_k_cu_d1e5391a4cuda3std6ranges3__45__cpo4cendE - _ZN34_INTERNAL_4df2eebb_4_k_cu_d1e5391a4cuda3std3__45__cpo4cendE)
_ZN34_INTERNAL_4df2eebb_4_k_cu_d1e5391a4cuda3std3__45__cpo4cendE:
	.zero		1
	.type		_ZN34_INTERNAL_4df2eebb_4_k_cu_d1e5391a4cuda3std6ranges3__45__cpo4cendE,@object
	.size		_ZN34_INTERNAL_4df2eebb_4_k_cu_d1e5391a4cuda3std6ranges3__45__cpo4cendE,(_ZN34_INTERNAL_4df2eebb_4_k_cu_d1e5391a4cuda3std3__420unreachable_sentinelE - _ZN34_INTERNAL_4df2eebb_4_k_cu_d1e5391a4cuda3std6ranges3__45__cpo4cendE)
_ZN34_INTERNAL_4df2eebb_4_k_cu_d1e5391a4cuda3std6ranges3__45__cpo4cendE:
	.zero		1
	.type		_ZN34_INTERNAL_4df2eebb_4_k_cu_d1e5391a4cuda3std3__420unreachable_sentinelE,@object
	.size		_ZN34_INTERNAL_4df2eebb_4_k_cu_d1e5391a4cuda3std3__420unreachable_sentinelE,(_ZN34_INTERNAL_4df2eebb_4_k_cu_d1e5391a4cuda3std6ranges3__45__cpo5ssizeE - _ZN34_INTERNAL_4df2eebb_4_k_cu_d1e5391a4cuda3std3__420unreachable_sentinelE)
_ZN34_INTERNAL_4df2eebb_4_k_cu_d1e5391a4cuda3std3__420unreachable_sentinelE:
	.zero		1
	.type		_ZN34_INTERNAL_4df2eebb_4_k_cu_d1e5391a4cuda3std6ranges3__45__cpo5ssizeE,@object
	.size		_ZN34_INTERNAL_4df2eebb_4_k_cu_d1e5391a4cuda3std6ranges3__45__cpo5ssizeE,(_ZN34_INTERNAL_4df2eebb_4_k_cu_d1e5391a6thrust24THRUST_300001_SM_1000_NS12placeholders2_8E - _ZN34_INTERNAL_4df2eebb_4_k_cu_d1e5391a4cuda3std6ranges3__45__cpo5ssizeE)
_ZN34_INTERNAL_4df2eebb_4_k_cu_d1e5391a4cuda3std6ranges3__45__cpo5ssizeE:
	.zero		1
	.type		_ZN34_INTERNAL_4df2eebb_4_k_cu_d1e5391a6thrust24THRUST_300001_SM_1000_NS12placeholders2_8E,@object
	.size		_ZN34_INTERNAL_4df2eebb_4_k_cu_d1e5391a6thrust24THRUST_300001_SM_1000_NS12placeholders2_8E,(_ZN34_INTERNAL_4df2eebb_4_k_cu_d1e5391a4cuda3std3__45__cpo5crendE - _ZN34_INTERNAL_4df2eebb_4_k_cu_d1e5391a6thrust24THRUST_300001_SM_1000_NS12placeholders2_8E)
_ZN34_INTERNAL_4df2eebb_4_k_cu_d1e5391a6thrust24THRUST_300001_SM_1000_NS12placeholders2_8E:
	.zero		1
	.type		_ZN34_INTERNAL_4df2eebb_4_k_cu_d1e5391a4cuda3std3__45__cpo5crendE,@object
	.size		_ZN34_INTERNAL_4df2eebb_4_k_cu_d1e5391a4cuda3std3__45__cpo5crendE,(_ZN34_INTERNAL_4df2eebb_4_k_cu_d1e5391a4cuda3std6ranges3__45__cpo4prevE - _ZN34_INTERNAL_4df2eebb_4_k_cu_d1e5391a4cuda3std3__45__cpo5crendE)
_ZN34_INTERNAL_4df2eebb_4_k_cu_d1e5391a4cuda3std3__45__cpo5crendE:
	.zero		1
	.type		_ZN34_INTERNAL_4df2eebb_4_k_cu_d1e5391a4cuda3std6ranges3__45__cpo4prevE,@object
	.size		_ZN34_INTERNAL_4df2eebb_4_k_cu_d1e5391a4cuda3std6ranges3__45__cpo4prevE,(_ZN34_INTERNAL_4df2eebb_4_k_cu_d1e5391a4cuda3std6ranges3__45__cpo9iter_moveE - _ZN34_INTERNAL_4df2eebb_4_k_cu_d1e5391a4cuda3std6ranges3__45__cpo4prevE)
_ZN34_INTERNAL_4df2eebb_4_k_cu_d1e5391a4cuda3std6ranges3__45__cpo4prevE:
	.zero		1
	.type		_ZN34_INTERNAL_4df2eebb_4_k_cu_d1e5391a4cuda3std6ranges3__45__cpo9iter_moveE,@object
	.size		_ZN34_INTERNAL_4df2eebb_4_k_cu_d1e5391a4cuda3std6ranges3__45__cpo9iter_moveE,(_ZN34_INTERNAL_4df2eebb_4_k_cu_d1e5391a6thrust24THRUST_300001_SM_1000_NS6system6detail10sequential3seqE - _ZN34_INTERNAL_4df2eebb_4_k_cu_d1e5391a4cuda3std6ranges3__45__cpo9iter_moveE)
_ZN34_INTERNAL_4df2eebb_4_k_cu_d1e5391a4cuda3std6ranges3__45__cpo9iter_moveE:
	.zero		1
	.type		_ZN34_INTERNAL_4df2eebb_4_k_cu_d1e5391a6thrust24THRUST_300001_SM_1000_NS6system6detail10sequential3seqE,@object
	.size		_ZN34_INTERNAL_4df2eebb_4_k_cu_d1e5391a6thrust24THRUST_300001_SM_1000_NS6system6detail10sequential3seqE,(.L_31 - _ZN34_INTERNAL_4df2eebb_4_k_cu_d1e5391a6thrust24THRUST_300001_SM_1000_NS6system6detail10sequential3seqE)
_ZN34_INTERNAL_4df2eebb_4_k_cu_d1e5391a6thrust24THRUST_300001_SM_1000_NS6system6detail10sequential3seqE:
	.zero		1
.L_31:


//--------------------- .nv.constant0._ZN3cub18CUB_300001_SM_10006detail11EmptyKernelIvEEvv --------------------------
	.section	.nv.constant0._ZN3cub18CUB_300001_SM_10006detail11EmptyKernelIvEEvv,"a",@progbits
	.sectionflags	@""
	.align	4
.nv.constant0._ZN3cub18CUB_300001_SM_10006detail11EmptyKernelIvEEvv:
	.zero		896


//--------------------- SYMBOLS --------------------------

	.type		.nv.reservedSmem.offset0,@object
	.size		.nv.reservedSmem.offset0,0x4
